//
// Generated by NVIDIA NVVM Compiler
//
// Compiler Build ID: CL-36424714
// Cuda compilation tools, release 13.0, V13.0.88
// Based on NVVM 20.0.0
//

.version 9.0
.target sm_100
.address_size 64

	// .globl	_Z4darkv

.visible .entry _Z4darkv()
{


	ret;

}
	// .globl	_Z3addiiPi
.visible .entry _Z3addiiPi(
	.param .u32 _Z3addiiPi_param_0,
	.param .u32 _Z3addiiPi_param_1,
	.param .u64 .ptr .align 1 _Z3addiiPi_param_2
)
{
	.reg .b32 	%r<4>;
	.reg .b64 	%rd<3>;

	ld.param.u32 	%r1, [_Z3addiiPi_param_0];
	ld.param.u32 	%r2, [_Z3addiiPi_param_1];
	ld.param.u64 	%rd1, [_Z3addiiPi_param_2];
	cvta.to.global.u64 	%rd2, %rd1;
	add.s32 	%r3, %r2, %r1;
	st.global.u32 	[%rd2], %r3;
	ret;

}


// ===== COMPILED SASS (sm_100) =====

	.target	sm_100

	.elftype	@"ET_EXEC"


//--------------------- .note.nv.tkinfo           --------------------------
	.section	.note.nv.tkinfo,"",@"SHT_NOTE"
	.sectionflags	@"SHF_NOTE_NV_TKINFO"
	.tkinfo
        /*0018*/ 	.word	0x00000002
        /*0030*/ 	.string	""
        /*0030*/ 	.string	"ptxas"
        /*0030*/ 	.string	"Cuda compilation tools, release 13.0, V13.0.88"
        /*0030*/ 	.string	"Build cuda_13.0.r13.0/compiler.36424714_0"
        /*0030*/ 	.string	"-arch sm_100 -m 64 "



//--------------------- .note.nv.cuinfo           --------------------------
	.section	.note.nv.cuinfo,"",@"SHT_NOTE"
	.sectionflags	@"SHF_NOTE_NV_CUINFO"
        /*0018*/ 	.short	0x0002
        /*001a*/ 	.short	0x0064
        /*001c*/ 	.short	0x0082
	.zero		2


//--------------------- .nv.info                  --------------------------
	.section	.nv.info,"",@"SHT_CUDA_INFO"
	.align	4


	//----- nvinfo : EIATTR_REGCOUNT
	.align		4
        /*0000*/ 	.byte	0x04, 0x2f
        /*0002*/ 	.short	(.L_1 - .L_0)
	.align		4
.L_0:
        /*0004*/ 	.word	index@(_Z4darkv)
        /*0008*/ 	.word	0x00000004


	//----- nvinfo : EIATTR_FRAME_SIZE
	.align		4
.L_1:
        /*000c*/ 	.byte	0x04, 0x11
        /*000e*/ 	.short	(.L_3 - .L_2)
	.align		4
.L_2:
        /*0010*/ 	.word	index@(_Z4darkv)
        /*0014*/ 	.word	0x00000000


	//----- nvinfo : EIATTR_REGCOUNT
	.align		4
.L_3:
        /*0018*/ 	.byte	0x04, 0x2f
        /*001a*/ 	.short	(.L_5 - .L_4)
	.align		4
.L_4:
        /*001c*/ 	.word	index@(_Z3addiiPi)
        /*0020*/ 	.word	0x00000008


	//----- nvinfo : EIATTR_FRAME_SIZE
	.align		4
.L_5:
        /*0024*/ 	.byte	0x04, 0x11
        /*0026*/ 	.short	(.L_7 - .L_6)
	.align		4
.L_6:
        /*0028*/ 	.word	index@(_Z3addiiPi)
        /*002c*/ 	.word	0x00000000


	//----- nvinfo : EIATTR_MIN_STACK_SIZE
	.align		4
.L_7:
        /*0030*/ 	.byte	0x04, 0x12
        /*0032*/ 	.short	(.L_9 - .L_8)
	.align		4
.L_8:
        /*0034*/ 	.word	index@(_Z3addiiPi)
        /*0038*/ 	.word	0x00000000


	//----- nvinfo : EIATTR_MIN_STACK_SIZE
	.align		4
.L_9:
        /*003c*/ 	.byte	0x04, 0x12
        /*003e*/ 	.short	(.L_11 - .L_10)
	.align		4
.L_10:
        /*0040*/ 	.word	index@(_Z4darkv)
        /*0044*/ 	.word	0x00000000
.L_11:


//--------------------- .nv.compat                --------------------------
	.section	.nv.compat,"",@"SHT_CUDA_COMPAT_INFO"
	.align	4
        /*0000*/ 	.byte	0x02, 0x09, 0x00, 0x00, 0x02, 0x02, 0x01, 0x00, 0x02, 0x05, 0x05, 0x00, 0x03, 0x07, 0x01, 0x01
        /*0010*/ 	.byte	0x02, 0x03, 0x00, 0x00, 0x02, 0x06, 0x01, 0x00, 0x04, 0x0b, 0x08, 0x00, 0x09, 0x00, 0x00, 0x00
        /*0020*/ 	.byte	0x00, 0x00, 0x00, 0x00


//--------------------- .nv.info._Z3addiiPi       --------------------------
	.section	.nv.info._Z3addiiPi,"",@"SHT_CUDA_INFO"
	.sectionflags	@""
	.align	4


	//----- nvinfo : EIATTR_CUDA_API_VERSION
	.align		4
        /*0000*/ 	.byte	0x04, 0x37
        /*0002*/ 	.short	(.L_13 - .L_12)
.L_12:
        /*0004*/ 	.word	0x00000082


	//----- nvinfo : EIATTR_KPARAM_INFO
	.align		4
.L_13:
        /*0008*/ 	.byte	0x04, 0x17
        /*000a*/ 	.short	(.L_15 - .L_14)
.L_14:
        /*000c*/ 	.word	0x00000000
        /*0010*/ 	.short	0x0002
        /*0012*/ 	.short	0x0008
        /*0014*/ 	.byte	0x00, 0xf5, 0x21, 0x00


	//----- nvinfo : EIATTR_KPARAM_INFO
	.align		4
.L_15:
        /*0018*/ 	.byte	0x04, 0x17
        /*001a*/ 	.short	(.L_17 - .L_16)
.L_16:
        /*001c*/ 	.word	0x00000000
        /*0020*/ 	.short	0x0001
        /*0022*/ 	.short	0x0004
        /*0024*/ 	.byte	0x00, 0xf0, 0x11, 0x00


	//----- nvinfo : EIATTR_KPARAM_INFO
	.align		4
.L_17:
        /*0028*/ 	.byte	0x04, 0x17
        /*002a*/ 	.short	(.L_19 - .L_18)
.L_18:
        /*002c*/ 	.word	0x00000000
        /*0030*/ 	.short	0x0000
        /*0032*/ 	.short	0x0000
        /*0034*/ 	.byte	0x00, 0xf0, 0x11, 0x00


	//----- nvinfo : EIATTR_SPARSE_MMA_MASK
	.align		4
.L_19:
        /*0038*/ 	.byte	0x03, 0x50
        /*003a*/ 	.short	0x0000


	//----- nvinfo : EIATTR_MAXREG_COUNT
	.align		4
        /*003c*/ 	.byte	0x03, 0x1b
        /*003e*/ 	.short	0x00ff


	//----- nvinfo : EIATTR_MERCURY_ISA_VERSION
	.align		4
        /*0040*/ 	.byte	0x03, 0x5f
        /*0042*/ 	.short	0x0101


	//----- nvinfo : EIATTR_VRC_CTA_INIT_COUNT
	.align		4
        /*0044*/ 	.byte	0x02, 0x4a
	.zero		1
	.zero		1


	//----- nvinfo : EIATTR_EXIT_INSTR_OFFSETS
	.align		4
        /*0048*/ 	.byte	0x04, 0x1c
        /*004a*/ 	.short	(.L_21 - .L_20)


	//   ....[0]....
.L_20:
        /*004c*/ 	.word	0x00000060


	//----- nvinfo : EIATTR_CBANK_PARAM_SIZE
	.align		4
.L_21:
        /*0050*/ 	.byte	0x03, 0x19
        /*0052*/ 	.short	0x0010


	//----- nvinfo : EIATTR_PARAM_CBANK
	.align		4
        /*0054*/ 	.byte	0x04, 0x0a
        /*0056*/ 	.short	(.L_23 - .L_22)
	.align		4
.L_22:
        /*0058*/ 	.word	index@(.nv.constant0._Z3addiiPi)
        /*005c*/ 	.short	0x0380
        /*005e*/ 	.short	0x0010


	//----- nvinfo : EIATTR_SW_WAR
	.align		4
.L_23:
        /*0060*/ 	.byte	0x04, 0x36
        /*0062*/ 	.short	(.L_25 - .L_24)
.L_24:
        /*0064*/ 	.word	0x00000008
.L_25:


//--------------------- .nv.info._Z4darkv         --------------------------
	.section	.nv.info._Z4darkv,"",@"SHT_CUDA_INFO"
	.sectionflags	@""
	.align	4


	//----- nvinfo : EIATTR_CUDA_API_VERSION
	.align		4
        /*0000*/ 	.byte	0x04, 0x37
        /*0002*/ 	.short	(.L_27 - .L_26)
.L_26:
        /*0004*/ 	.word	0x00000082


	//----- nvinfo : EIATTR_SPARSE_MMA_MASK
	.align		4
.L_27:
        /*0008*/ 	.byte	0x03, 0x50
        /*000a*/ 	.short	0x0000


	//----- nvinfo : EIATTR_MAXREG_COUNT
	.align		4
        /*000c*/ 	.byte	0x03, 0x1b
        /*000e*/ 	.short	0x00ff


	//----- nvinfo : EIATTR_MERCURY_ISA_VERSION
	.align		4
        /*0010*/ 	.byte	0x03, 0x5f
        /*0012*/ 	.short	0x0101


	//----- nvinfo : EIATTR_VRC_CTA_INIT_COUNT
	.align		4
        /*0014*/ 	.byte	0x02, 0x4a
	.zero		1
	.zero		1


	//----- nvinfo : EIATTR_EXIT_INSTR_OFFSETS
	.align		4
        /*0018*/ 	.byte	0x04, 0x1c
        /*001a*/ 	.short	(.L_29 - .L_28)


	//   ....[0]....
.L_28:
        /*001c*/ 	.word	0x00000010


	//----- nvinfo : EIATTR_SW_WAR
	.align		4
.L_29:
        /*0020*/ 	.byte	0x04, 0x36
        /*0022*/ 	.short	(.L_31 - .L_30)
.L_30:
        /*0024*/ 	.word	0x00000008
.L_31:


//--------------------- .nv.callgraph             --------------------------
	.section	.nv.callgraph,"",@"SHT_CUDA_CALLGRAPH"
	.align	4
	.sectionentsize	8
	.align		4
        /*0000*/ 	.word	0x00000000
	.align		4
        /*0004*/ 	.word	0xffffffff
	.align		4
        /*0008*/ 	.word	0x00000000
	.align		4
        /*000c*/ 	.word	0xfffffffe
	.align		4
        /*0010*/ 	.word	0x00000000
	.align		4
        /*0014*/ 	.word	0xfffffffd
	.align		4
        /*0018*/ 	.word	0x00000000
	.align		4
        /*001c*/ 	.word	0xfffffffc


//--------------------- .text._Z3addiiPi          --------------------------
	.section	.text._Z3addiiPi,"ax",@progbits
	.align	128
        .global         _Z3addiiPi
        .type           _Z3addiiPi,@function
        .size           _Z3addiiPi,(.L_x_2 - _Z3addiiPi)
        .other          _Z3addiiPi,@"STO_CUDA_ENTRY STV_DEFAULT"
_Z3addiiPi:
.text._Z3addiiPi:
[----:B------:R-:W-:Y:S08]  /*0000*/  LDC R1, c[0x0][0x37c] ;  /* 0x0000df00ff017b82 */ /* 0x000ff00000000800 */
[----:B------:R-:W0:Y:S01]  /*0010*/  LDC.64 R4, c[0x0][0x380] ;  /* 0x0000e000ff047b82 */ /* 0x000e220000000a00 */
[----:B------:R-:W1:Y:S07]  /*0020*/  LDCU.64 UR4, c[0x0][0x358] ;  /* 0x00006b00ff0477ac */ /* 0x000e6e0008000a00 */
[----:B------:R-:W1:Y:S01]  /*0030*/  LDC.64 R2, c[0x0][0x388] ;  /* 0x0000e200ff027b82 */ /* 0x000e620000000a00 */
[----:B0-----:R-:W-:-:S05]  /*0040*/  IADD3 R5, PT, PT, R5, R4, RZ ;  /* 0x0000000405057210 */ /* 0x001fca0007ffe0ff */
[----:B-1----:R-:W-:Y:S01]  /*0050*/  STG.E desc[UR4][R2.64], R5 ;  /* 0x0000000502007986 */ /* 0x002fe2000c101904 */
[----:B------:R-:W-:Y:S05]  /*0060*/  EXIT ;  /* 0x000000000000794d */ /* 0x000fea0003800000 */
.L_x_0:
[----:B------:R-:W-:-:S00]  /*0070*/  BRA `(.L_x_0) ;  /* 0xfffffffc00fc7947 */ /* 0x000fc0000383ffff */
[----:B------:R-:W-:-:S00]  /*0080*/  NOP ;  /* 0x0000000000007918 */ /* 0x000fc00000000000 */
[----:B------:R-:W-:-:S00]  /*0090*/  NOP ;  /* 0x0000000000007918 */ /* 0x000fc00000000000 */
[----:B------:R-:W-:-:S00]  /*00a0*/  NOP ;  /* 0x0000000000007918 */ /* 0x000fc00000000000 */
[----:B------:R-:W-:-:S00]  /*00b0*/  NOP ;  /* 0x0000000000007918 */ /* 0x000fc00000000000 */
[----:B------:R-:W-:-:S00]  /*00c0*/  NOP ;  /* 0x0000000000007918 */ /* 0x000fc00000000000 */
[----:B------:R-:W-:-:S00]  /*00d0*/  NOP ;  /* 0x0000000000007918 */ /* 0x000fc00000000000 */
[----:B------:R-:W-:-:S00]  /*00e0*/  NOP ;  /* 0x0000000000007918 */ /* 0x000fc00000000000 */
[----:B------:R-:W-:-:S00]  /*00f0*/  NOP ;  /* 0x0000000000007918 */ /* 0x000fc00000000000 */
.L_x_2:


//--------------------- .text._Z4darkv            --------------------------
	.section	.text._Z4darkv,"ax",@progbits
	.align	128
        .global         _Z4darkv
        .type           _Z4darkv,@function
        .size           _Z4darkv,(.L_x_3 - _Z4darkv)
        .other          _Z4darkv,@"STO_CUDA_ENTRY STV_DEFAULT"
_Z4darkv:
.text._Z4darkv:
[----:B------:R-:W-:Y:S01]  /*0000*/  LDC R1, c[0x0][0x37c] ;  /* 0x0000df00ff017b82 */ /* 0x000fe20000000800 */
[----:B------:R-:W-:Y:S05]  /*0010*/  EXIT ;  /* 0x000000000000794d */ /* 0x000fea0003800000 */
.L_x_1:
        /* <DEDUP_REMOVED lines=14> */
.L_x_3:


//--------------------- .nv.shared.reserved.0     --------------------------
	.section	.nv.shared.reserved.0,"aw",@nobits
	.weak		__nv_reservedSMEM_offset_0_alias
	.size		__nv_reservedSMEM_offset_0_alias, 0, 64
	.other		__nv_reservedSMEM_offset_0_alias,@"STO_CUDA_RESERVED_SHARED STV_DEFAULT"
__nv_reservedSMEM_offset_0_alias:
	.zero		0
	.zero		64


//--------------------- .nv.constant0._Z3addiiPi  --------------------------
	.section	.nv.constant0._Z3addiiPi,"a",@progbits
	.sectionflags	@""
	.align	4
.nv.constant0._Z3addiiPi:
	.zero		912


//--------------------- .nv.constant0._Z4darkv    --------------------------
	.section	.nv.constant0._Z4darkv,"a",@progbits
	.sectionflags	@""
	.align	4
.nv.constant0._Z4darkv:
	.zero		896


//--------------------- SYMBOLS --------------------------

	.type		.nv.reservedSmem.offset0,@object
	.size		.nv.reservedSmem.offset0,0x4
